//
// Generated by NVIDIA NVVM Compiler
//
// Compiler Build ID: CL-36424714
// Cuda compilation tools, release 13.0, V13.0.88
// Based on NVVM 20.0.0
//

.version 9.0
.target sm_100
.address_size 64

	// .globl	_Z20matrixMultiplicationPfS_S_i

.visible .entry _Z20matrixMultiplicationPfS_S_i(
	.param .u64 .ptr .align 1 _Z20matrixMultiplicationPfS_S_i_param_0,
	.param .u64 .ptr .align 1 _Z20matrixMultiplicationPfS_S_i_param_1,
	.param .u64 .ptr .align 1 _Z20matrixMultiplicationPfS_S_i_param_2,
	.param .u32 _Z20matrixMultiplicationPfS_S_i_param_3
)
{
	.reg .pred 	%p<10>;
	.reg .b32 	%r<40>;
	.reg .b32 	%f<67>;
	.reg .b64 	%rd<67>;

	ld.param.u64 	%rd14, [_Z20matrixMultiplicationPfS_S_i_param_0];
	ld.param.u64 	%rd15, [_Z20matrixMultiplicationPfS_S_i_param_1];
	ld.param.u32 	%r18, [_Z20matrixMultiplicationPfS_S_i_param_3];
	cvta.to.global.u64 	%rd1, %rd15;
	cvta.to.global.u64 	%rd2, %rd14;
	mov.u32 	%r19, %ctaid.x;
	mov.u32 	%r20, %ntid.x;
	mov.u32 	%r21, %tid.x;
	mad.lo.s32 	%r1, %r19, %r20, %r21;
	mov.u32 	%r22, %ctaid.y;
	mov.u32 	%r23, %ntid.y;
	mov.u32 	%r24, %tid.y;
	mad.lo.s32 	%r2, %r22, %r23, %r24;
	max.s32 	%r25, %r2, %r1;
	setp.ge.s32 	%p1, %r25, %r18;
	@%p1 bra 	$L__BB0_13;
	mul.lo.s32 	%r3, %r18, %r2;
	and.b32  	%r4, %r18, 7;
	setp.lt.u32 	%p2, %r18, 8;
	mov.f32 	%f66, 0f00000000;
	mov.b32 	%r38, 0;
	@%p2 bra 	$L__BB0_4;
	and.b32  	%r38, %r18, 2147483640;
	neg.s32 	%r36, %r38;
	mul.wide.s32 	%rd16, %r18, 4;
	add.s64 	%rd3, %rd1, %rd16;
	shl.b32 	%r7, %r18, 3;
	mul.wide.s32 	%rd17, %r18, 8;
	add.s64 	%rd4, %rd1, %rd17;
	mul.wide.s32 	%rd18, %r18, 12;
	add.s64 	%rd5, %rd1, %rd18;
	mul.wide.s32 	%rd19, %r18, 16;
	add.s64 	%rd6, %rd1, %rd19;
	mul.wide.s32 	%rd20, %r18, 20;
	add.s64 	%rd7, %rd1, %rd20;
	mul.wide.s32 	%rd21, %r18, 24;
	add.s64 	%rd8, %rd1, %rd21;
	mul.wide.s32 	%rd22, %r18, 28;
	add.s64 	%rd9, %rd1, %rd22;
	mul.wide.u32 	%rd23, %r3, 4;
	add.s64 	%rd24, %rd23, %rd2;
	add.s64 	%rd66, %rd24, 16;
	mov.f32 	%f66, 0f00000000;
	mov.u32 	%r35, %r1;
$L__BB0_3:
	.pragma "nounroll";
	mul.wide.s32 	%rd25, %r35, 4;
	add.s64 	%rd26, %rd3, %rd25;
	add.s64 	%rd27, %rd4, %rd25;
	add.s64 	%rd28, %rd5, %rd25;
	add.s64 	%rd29, %rd6, %rd25;
	add.s64 	%rd30, %rd7, %rd25;
	add.s64 	%rd31, %rd8, %rd25;
	add.s64 	%rd32, %rd9, %rd25;
	add.s64 	%rd33, %rd1, %rd25;
	ld.global.f32 	%f16, [%rd66+-16];
	ld.global.f32 	%f17, [%rd33];
	fma.rn.f32 	%f18, %f16, %f17, %f66;
	ld.global.f32 	%f19, [%rd66+-12];
	ld.global.f32 	%f20, [%rd26];
	fma.rn.f32 	%f21, %f19, %f20, %f18;
	ld.global.f32 	%f22, [%rd66+-8];
	ld.global.f32 	%f23, [%rd27];
	fma.rn.f32 	%f24, %f22, %f23, %f21;
	ld.global.f32 	%f25, [%rd66+-4];
	ld.global.f32 	%f26, [%rd28];
	fma.rn.f32 	%f27, %f25, %f26, %f24;
	ld.global.f32 	%f28, [%rd66];
	ld.global.f32 	%f29, [%rd29];
	fma.rn.f32 	%f30, %f28, %f29, %f27;
	ld.global.f32 	%f31, [%rd66+4];
	ld.global.f32 	%f32, [%rd30];
	fma.rn.f32 	%f33, %f31, %f32, %f30;
	ld.global.f32 	%f34, [%rd66+8];
	ld.global.f32 	%f35, [%rd31];
	fma.rn.f32 	%f36, %f34, %f35, %f33;
	ld.global.f32 	%f37, [%rd66+12];
	ld.global.f32 	%f38, [%rd32];
	fma.rn.f32 	%f66, %f37, %f38, %f36;
	add.s32 	%r36, %r36, 8;
	add.s32 	%r35, %r35, %r7;
	add.s64 	%rd66, %rd66, 32;
	setp.ne.s32 	%p3, %r36, 0;
	@%p3 bra 	$L__BB0_3;
$L__BB0_4:
	setp.eq.s32 	%p4, %r4, 0;
	@%p4 bra 	$L__BB0_12;
	and.b32  	%r13, %r18, 3;
	setp.lt.u32 	%p5, %r4, 4;
	@%p5 bra 	$L__BB0_7;
	add.s32 	%r27, %r38, %r3;
	mul.wide.u32 	%rd34, %r27, 4;
	add.s64 	%rd35, %rd2, %rd34;
	ld.global.f32 	%f40, [%rd35];
	mad.lo.s32 	%r28, %r38, %r18, %r1;
	mul.wide.s32 	%rd36, %r28, 4;
	add.s64 	%rd37, %rd1, %rd36;
	ld.global.f32 	%f41, [%rd37];
	fma.rn.f32 	%f42, %f40, %f41, %f66;
	cvt.u64.u32 	%rd38, %r3;
	cvt.u64.u32 	%rd39, %r38;
	add.s64 	%rd40, %rd39, %rd38;
	shl.b64 	%rd41, %rd40, 2;
	add.s64 	%rd42, %rd2, %rd41;
	ld.global.f32 	%f43, [%rd42+4];
	mul.wide.s32 	%rd43, %r18, 4;
	add.s64 	%rd44, %rd37, %rd43;
	ld.global.f32 	%f44, [%rd44];
	fma.rn.f32 	%f45, %f43, %f44, %f42;
	ld.global.f32 	%f46, [%rd42+8];
	add.s64 	%rd45, %rd44, %rd43;
	ld.global.f32 	%f47, [%rd45];
	fma.rn.f32 	%f48, %f46, %f47, %f45;
	ld.global.f32 	%f49, [%rd42+12];
	add.s64 	%rd46, %rd45, %rd43;
	ld.global.f32 	%f50, [%rd46];
	fma.rn.f32 	%f66, %f49, %f50, %f48;
	add.s32 	%r38, %r38, 4;
$L__BB0_7:
	setp.eq.s32 	%p6, %r13, 0;
	@%p6 bra 	$L__BB0_12;
	setp.eq.s32 	%p7, %r13, 1;
	@%p7 bra 	$L__BB0_10;
	add.s32 	%r29, %r38, %r3;
	mul.wide.u32 	%rd47, %r29, 4;
	add.s64 	%rd48, %rd2, %rd47;
	ld.global.f32 	%f52, [%rd48];
	mad.lo.s32 	%r30, %r38, %r18, %r1;
	mul.wide.s32 	%rd49, %r30, 4;
	add.s64 	%rd50, %rd1, %rd49;
	ld.global.f32 	%f53, [%rd50];
	fma.rn.f32 	%f54, %f52, %f53, %f66;
	cvt.u64.u32 	%rd51, %r3;
	cvt.u64.u32 	%rd52, %r38;
	add.s64 	%rd53, %rd52, %rd51;
	shl.b64 	%rd54, %rd53, 2;
	add.s64 	%rd55, %rd2, %rd54;
	ld.global.f32 	%f55, [%rd55+4];
	mul.wide.s32 	%rd56, %r18, 4;
	add.s64 	%rd57, %rd50, %rd56;
	ld.global.f32 	%f56, [%rd57];
	fma.rn.f32 	%f66, %f55, %f56, %f54;
	add.s32 	%r38, %r38, 2;
$L__BB0_10:
	and.b32  	%r31, %r18, 1;
	setp.eq.b32 	%p8, %r31, 1;
	not.pred 	%p9, %p8;
	@%p9 bra 	$L__BB0_12;
	add.s32 	%r32, %r38, %r3;
	mul.wide.u32 	%rd58, %r32, 4;
	add.s64 	%rd59, %rd2, %rd58;
	ld.global.f32 	%f57, [%rd59];
	mad.lo.s32 	%r33, %r38, %r18, %r1;
	mul.wide.s32 	%rd60, %r33, 4;
	add.s64 	%rd61, %rd1, %rd60;
	ld.global.f32 	%f58, [%rd61];
	fma.rn.f32 	%f66, %f57, %f58, %f66;
$L__BB0_12:
	ld.param.u64 	%rd65, [_Z20matrixMultiplicationPfS_S_i_param_2];
	add.s32 	%r34, %r3, %r1;
	cvta.to.global.u64 	%rd62, %rd65;
	mul.wide.s32 	%rd63, %r34, 4;
	add.s64 	%rd64, %rd62, %rd63;
	st.global.f32 	[%rd64], %f66;
$L__BB0_13:
	ret;

}


// ===== COMPILED SASS (sm_100) =====

	.target	sm_100

	.elftype	@"ET_EXEC"


//--------------------- .note.nv.tkinfo           --------------------------
	.section	.note.nv.tkinfo,"",@"SHT_NOTE"
	.sectionflags	@"SHF_NOTE_NV_TKINFO"
	.tkinfo
        /*0018*/ 	.word	0x00000002
        /*0030*/ 	.string	""
        /*0030*/ 	.string	"ptxas"
        /*0030*/ 	.string	"Cuda compilation tools, release 13.0, V13.0.88"
        /*0030*/ 	.string	"Build cuda_13.0.r13.0/compiler.36424714_0"
        /*0030*/ 	.string	"-arch sm_100 -m 64 "



//--------------------- .note.nv.cuinfo           --------------------------
	.section	.note.nv.cuinfo,"",@"SHT_NOTE"
	.sectionflags	@"SHF_NOTE_NV_CUINFO"
        /*0018*/ 	.short	0x0002
        /*001a*/ 	.short	0x0064
        /*001c*/ 	.short	0x0082
	.zero		2


//--------------------- .nv.info                  --------------------------
	.section	.nv.info,"",@"SHT_CUDA_INFO"
	.align	4


	//----- nvinfo : EIATTR_REGCOUNT
	.align		4
        /*0000*/ 	.byte	0x04, 0x2f
        /*0002*/ 	.short	(.L_1 - .L_0)
	.align		4
.L_0:
        /*0004*/ 	.word	index@(_Z20matrixMultiplicationPfS_S_i)
        /*0008*/ 	.word	0x0000001e


	//----- nvinfo : EIATTR_FRAME_SIZE
	.align		4
.L_1:
        /*000c*/ 	.byte	0x04, 0x11
        /*000e*/ 	.short	(.L_3 - .L_2)
	.align		4
.L_2:
        /*0010*/ 	.word	index@(_Z20matrixMultiplicationPfS_S_i)
        /*0014*/ 	.word	0x00000000


	//----- nvinfo : EIATTR_MIN_STACK_SIZE
	.align		4
.L_3:
        /*0018*/ 	.byte	0x04, 0x12
        /*001a*/ 	.short	(.L_5 - .L_4)
	.align		4
.L_4:
        /*001c*/ 	.word	index@(_Z20matrixMultiplicationPfS_S_i)
        /*0020*/ 	.word	0x00000000
.L_5:


//--------------------- .nv.compat                --------------------------
	.section	.nv.compat,"",@"SHT_CUDA_COMPAT_INFO"
	.align	4
        /*0000*/ 	.byte	0x02, 0x09, 0x00, 0x00, 0x02, 0x02, 0x01, 0x00, 0x02, 0x05, 0x05, 0x00, 0x03, 0x07, 0x01, 0x01
        /*0010*/ 	.byte	0x02, 0x03, 0x00, 0x00, 0x02, 0x06, 0x01, 0x00, 0x04, 0x0b, 0x08, 0x00, 0x09, 0x00, 0x00, 0x00
        /*0020*/ 	.byte	0x00, 0x00, 0x00, 0x00


//--------------------- .nv.info._Z20matrixMultiplicationPfS_S_i --------------------------
	.section	.nv.info._Z20matrixMultiplicationPfS_S_i,"",@"SHT_CUDA_INFO"
	.sectionflags	@""
	.align	4


	//----- nvinfo : EIATTR_CUDA_API_VERSION
	.align		4
        /*0000*/ 	.byte	0x04, 0x37
        /*0002*/ 	.short	(.L_7 - .L_6)
.L_6:
        /*0004*/ 	.word	0x00000082


	//----- nvinfo : EIATTR_KPARAM_INFO
	.align		4
.L_7:
        /*0008*/ 	.byte	0x04, 0x17
        /*000a*/ 	.short	(.L_9 - .L_8)
.L_8:
        /*000c*/ 	.word	0x00000000
        /*0010*/ 	.short	0x0003
        /*0012*/ 	.short	0x0018
        /*0014*/ 	.byte	0x00, 0xf0, 0x11, 0x00


	//----- nvinfo : EIATTR_KPARAM_INFO
	.align		4
.L_9:
        /*0018*/ 	.byte	0x04, 0x17
        /*001a*/ 	.short	(.L_11 - .L_10)
.L_10:
        /*001c*/ 	.word	0x00000000
        /*0020*/ 	.short	0x0002
        /*0022*/ 	.short	0x0010
        /*0024*/ 	.byte	0x00, 0xf5, 0x21, 0x00


	//----- nvinfo : EIATTR_KPARAM_INFO
	.align		4
.L_11:
        /*0028*/ 	.byte	0x04, 0x17
        /*002a*/ 	.short	(.L_13 - .L_12)
.L_12:
        /*002c*/ 	.word	0x00000000
        /*0030*/ 	.short	0x0001
        /*0032*/ 	.short	0x0008
        /*0034*/ 	.byte	0x00, 0xf5, 0x21, 0x00


	//----- nvinfo : EIATTR_KPARAM_INFO
	.align		4
.L_13:
        /*0038*/ 	.byte	0x04, 0x17
        /*003a*/ 	.short	(.L_15 - .L_14)
.L_14:
        /*003c*/ 	.word	0x00000000
        /*0040*/ 	.short	0x0000
        /*0042*/ 	.short	0x0000
        /*0044*/ 	.byte	0x00, 0xf5, 0x21, 0x00


	//----- nvinfo : EIATTR_SPARSE_MMA_MASK
	.align		4
.L_15:
        /*0048*/ 	.byte	0x03, 0x50
        /*004a*/ 	.short	0x0000


	//----- nvinfo : EIATTR_MAXREG_COUNT
	.align		4
        /*004c*/ 	.byte	0x03, 0x1b
        /*004e*/ 	.short	0x00ff


	//----- nvinfo : EIATTR_MERCURY_ISA_VERSION
	.align		4
        /*0050*/ 	.byte	0x03, 0x5f
        /*0052*/ 	.short	0x0101


	//----- nvinfo : EIATTR_VRC_CTA_INIT_COUNT
	.align		4
        /*0054*/ 	.byte	0x02, 0x4a
	.zero		1
	.zero		1


	//----- nvinfo : EIATTR_EXIT_INSTR_OFFSETS
	.align		4
        /*0058*/ 	.byte	0x04, 0x1c
        /*005a*/ 	.short	(.L_17 - .L_16)


	//   ....[0]....
.L_16:
        /*005c*/ 	.word	0x000000c0


	//   ....[1]....
        /*0060*/ 	.word	0x00000a90


	//----- nvinfo : EIATTR_CBANK_PARAM_SIZE
	.align		4
.L_17:
        /*0064*/ 	.byte	0x03, 0x19
        /*0066*/ 	.short	0x001c


	//----- nvinfo : EIATTR_PARAM_CBANK
	.align		4
        /*0068*/ 	.byte	0x04, 0x0a
        /*006a*/ 	.short	(.L_19 - .L_18)
	.align		4
.L_18:
        /*006c*/ 	.word	index@(.nv.constant0._Z20matrixMultiplicationPfS_S_i)
        /*0070*/ 	.short	0x0380
        /*0072*/ 	.short	0x001c


	//----- nvinfo : EIATTR_SW_WAR
	.align		4
.L_19:
        /*0074*/ 	.byte	0x04, 0x36
        /*0076*/ 	.short	(.L_21 - .L_20)
.L_20:
        /*0078*/ 	.word	0x00000008
.L_21:


//--------------------- .nv.callgraph             --------------------------
	.section	.nv.callgraph,"",@"SHT_CUDA_CALLGRAPH"
	.align	4
	.sectionentsize	8
	.align		4
        /*0000*/ 	.word	0x00000000
	.align		4
        /*0004*/ 	.word	0xffffffff
	.align		4
        /*0008*/ 	.word	0x00000000
	.align		4
        /*000c*/ 	.word	0xfffffffe
	.align		4
        /*0010*/ 	.word	0x00000000
	.align		4
        /*0014*/ 	.word	0xfffffffd
	.align		4
        /*0018*/ 	.word	0x00000000
	.align		4
        /*001c*/ 	.word	0xfffffffc


//--------------------- .text._Z20matrixMultiplicationPfS_S_i --------------------------
	.section	.text._Z20matrixMultiplicationPfS_S_i,"ax",@progbits
	.align	128
        .global         _Z20matrixMultiplicationPfS_S_i
        .type           _Z20matrixMultiplicationPfS_S_i,@function
        .size           _Z20matrixMultiplicationPfS_S_i,(.L_x_5 - _Z20matrixMultiplicationPfS_S_i)
        .other          _Z20matrixMultiplicationPfS_S_i,@"STO_CUDA_ENTRY STV_DEFAULT"
_Z20matrixMultiplicationPfS_S_i:
.text._Z20matrixMultiplicationPfS_S_i:
[----:B------:R-:W-:Y:S01]  /*0000*/  LDC R1, c[0x0][0x37c] ;  /* 0x0000df00ff017b82 */ /* 0x000fe20000000800 */
[----:B------:R-:W0:Y:S07]  /*0010*/  S2R R3, SR_TID.X ;  /* 0x0000000000037919 */ /* 0x000e2e0000002100 */
[----:B------:R-:W0:Y:S01]  /*0020*/  LDC R0, c[0x0][0x360] ;  /* 0x0000d800ff007b82 */ /* 0x000e220000000800 */
[----:B------:R-:W1:Y:S01]  /*0030*/  LDCU UR20, c[0x0][0x398] ;  /* 0x00007300ff1477ac */ /* 0x000e620008000800 */
[----:B------:R-:W2:Y:S06]  /*0040*/  S2R R2, SR_TID.Y ;  /* 0x0000000000027919 */ /* 0x000eac0000002200 */
[----:B------:R-:W0:Y:S08]  /*0050*/  S2UR UR4, SR_CTAID.X ;  /* 0x00000000000479c3 */ /* 0x000e300000002500 */
[----:B------:R-:W2:Y:S08]  /*0060*/  S2UR UR5, SR_CTAID.Y ;  /* 0x00000000000579c3 */ /* 0x000eb00000002600 */
[----:B------:R-:W2:Y:S01]  /*0070*/  LDC R13, c[0x0][0x364] ;  /* 0x0000d900ff0d7b82 */ /* 0x000ea20000000800 */
[----:B0-----:R-:W-:-:S02]  /*0080*/  IMAD R0, R0, UR4, R3 ;  /* 0x0000000400007c24 */ /* 0x001fc4000f8e0203 */
[----:B--2---:R-:W-:-:S05]  /*0090*/  IMAD R13, R13, UR5, R2 ;  /* 0x000000050d0d7c24 */ /* 0x004fca000f8e0202 */
[----:B------:R-:W-:-:S04]  /*00a0*/  VIMNMX R2, PT, PT, R0, R13, !PT ;  /* 0x0000000d00027248 */ /* 0x000fc80007fe0100 */
[----:B-1----:R-:W-:-:S13]  /*00b0*/  ISETP.GE.AND P0, PT, R2, UR20, PT ;  /* 0x0000001402007c0c */ /* 0x002fda000bf06270 */
[----:B------:R-:W-:Y:S05]  /*00c0*/  @P0 EXIT ;  /* 0x000000000000094d */ /* 0x000fea0003800000 */
[----:B------:R-:W-:Y:S01]  /*00d0*/  UISETP.GE.U32.AND UP0, UPT, UR20, 0x8, UPT ;  /* 0x000000081400788c */ /* 0x000fe2000bf06070 */
[----:B------:R-:W-:Y:S02]  /*00e0*/  HFMA2 R12, -RZ, RZ, 0, 0 ;  /* 0x00000000ff0c7431 */ /* 0x000fe400000001ff */
[----:B------:R-:W-:Y:S01]  /*00f0*/  IMAD R13, R13, UR20, RZ ;  /* 0x000000140d0d7c24 */ /* 0x000fe2000f8e02ff */
[----:B------:R-:W-:Y:S01]  /*0100*/  UMOV UR4, URZ ;  /* 0x000000ff00047c82 */ /* 0x000fe20008000000 */
[----:B------:R-:W0:Y:S04]  /*0110*/  LDCU.64 UR18, c[0x0][0x358] ;  /* 0x00006b00ff1277ac */ /* 0x000e280008000a00 */
[----:B------:R-:W-:Y:S05]  /*0120*/  BRA.U !UP0, `(.L_x_0) ;  /* 0x0000000508047547 */ /* 0x000fea000b800000 */
[----:B------:R-:W1:Y:S01]  /*0130*/  LDCU.128 UR24, c[0x0][0x380] ;  /* 0x00007000ff1877ac */ /* 0x000e620008000c00 */
[----:B------:R-:W-:Y:S02]  /*0140*/  MOV R12, RZ ;  /* 0x000000ff000c7202 */ /* 0x000fe40000000f00 */
[----:B------:R-:W-:Y:S01]  /*0150*/  MOV R14, R0 ;  /* 0x00000000000e7202 */ /* 0x000fe20000000f00 */
[----:B------:R-:W-:-:S04]  /*0160*/  ULOP3.LUT UR4, UR20, 0x7ffffff8, URZ, 0xc0, !UPT ;  /* 0x7ffffff814047892 */ /* 0x000fc8000f8ec0ff */
[----:B------:R-:W-:Y:S01]  /*0170*/  UIADD3 UR5, UPT, UPT, -UR4, URZ, URZ ;  /* 0x000000ff04057290 */ /* 0x000fe2000fffe1ff */
[----:B-1----:R-:W-:Y:S01]  /*0180*/  MOV R2, UR24 ;  /* 0x0000001800027c02 */ /* 0x002fe20008000f00 */
[----:B------:R-:W-:Y:S01]  /*0190*/  UIMAD.WIDE UR6, UR20, 0x8, UR26 ;  /* 0x00000008140678a5 */ /* 0x000fe2000f8e021a */
[----:B------:R-:W-:Y:S01]  /*01a0*/  MOV R3, UR25 ;  /* 0x0000001900037c02 */ /* 0x000fe20008000f00 */
[----:B------:R-:W-:Y:S02]  /*01b0*/  UIMAD.WIDE UR8, UR20, 0xc, UR26 ;  /* 0x0000000c140878a5 */ /* 0x000fe4000f8e021a */
[----:B------:R-:W-:Y:S01]  /*01c0*/  UIMAD.WIDE UR10, UR20, 0x10, UR26 ;  /* 0x00000010140a78a5 */ /* 0x000fe2000f8e021a */
[----:B------:R-:W-:Y:S01]  /*01d0*/  IMAD.WIDE.U32 R2, R13, 0x4, R2 ;  /* 0x000000040d027825 */ /* 0x000fe200078e0002 */
[----:B------:R-:W-:Y:S02]  /*01e0*/  UIMAD.WIDE UR12, UR20, 0x14, UR26 ;  /* 0x00000014140c78a5 */ /* 0x000fe4000f8e021a */
[----:B------:R-:W-:Y:S01]  /*01f0*/  UIMAD.WIDE UR14, UR20, 0x18, UR26 ;  /* 0x00000018140e78a5 */ /* 0x000fe2000f8e021a */
[----:B------:R-:W-:Y:S01]  /*0200*/  IADD3 R2, P0, PT, R2, 0x10, RZ ;  /* 0x0000001002027810 */ /* 0x000fe20007f1e0ff */
[----:B------:R-:W-:-:S03]  /*0210*/  UIMAD.WIDE UR16, UR20, 0x1c, UR26 ;  /* 0x0000001c141078a5 */ /* 0x000fc6000f8e021a */
[----:B------:R-:W-:-:S09]  /*0220*/  IADD3.X R3, PT, PT, RZ, R3, RZ, P0, !PT ;  /* 0x00000003ff037210 */ /* 0x000fd200007fe4ff */
.L_x_1:
[----:B------:R-:W-:Y:S01]  /*0230*/  UIMAD.WIDE UR22, UR20, 0x4, UR26 ;  /* 0x00000004141678a5 */ /* 0x000fe2000f8e021a */
[----:B------:R-:W-:Y:S02]  /*0240*/  IMAD.MOV.U32 R23, RZ, RZ, 0x4 ;  /* 0x00000004ff177424 */ /* 0x000fe400078e00ff */
[----:B------:R-:W-:Y:S01]  /*0250*/  HFMA2 R11, -RZ, RZ, 0, 2.384185791015625e-07 ;  /* 0x00000004ff0b7431 */ /* 0x000fe200000001ff */
[----:B------:R-:W-:Y:S01]  /*0260*/  MOV R25, 0x4 ;  /* 0x0000000400197802 */ /* 0x000fe20000000f00 */
[----:B0-----:R-:W2:Y:S01]  /*0270*/  LDG.E R21, desc[UR18][R2.64+-0x10] ;  /* 0xfffff01202157981 */ /* 0x001ea2000c1e1900 */
[C---:B------:R-:W-:Y:S01]  /*0280*/  IMAD.WIDE R22, R14.reuse, R23, UR26 ;  /* 0x0000001a0e167e25 */ /* 0x040fe2000f8e0217 */
[----:B------:R-:W-:Y:S02]  /*0290*/  MOV R8, UR22 ;  /* 0x0000001600087c02 */ /* 0x000fe40008000f00 */
[----:B------:R-:W-:Y:S01]  /*02a0*/  MOV R9, UR23 ;  /* 0x0000001700097c02 */ /* 0x000fe20008000f00 */
[----:B------:R-:W3:Y:S02]  /*02b0*/  LDG.E R19, desc[UR18][R2.64+-0xc] ;  /* 0xfffff41202137981 */ /* 0x000ee4000c1e1900 */
[----:B------:R-:W-:-:S02]  /*02c0*/  IMAD.WIDE R8, R14, 0x4, R8 ;  /* 0x000000040e087825 */ /* 0x000fc400078e0208 */
[----:B------:R-:W2:Y:S01]  /*02d0*/  LDG.E R22, desc[UR18][R22.64] ;  /* 0x0000001216167981 */ /* 0x000ea2000c1e1900 */
[----:B------:R-:W-:Y:S01]  /*02e0*/  MOV R5, 0x4 ;  /* 0x0000000400057802 */ /* 0x000fe20000000f00 */
[C---:B------:R-:W-:Y:S02]  /*02f0*/  IMAD.WIDE R24, R14.reuse, R25, UR6 ;  /* 0x000000060e187e25 */ /* 0x040fe4000f8e0219 */
[----:B------:R0:W3:Y:S02]  /*0300*/  LDG.E R20, desc[UR18][R8.64] ;  /* 0x0000001208147981 */ /* 0x0000e4000c1e1900 */
[----:B------:R-:W-:Y:S02]  /*0310*/  IMAD.WIDE R10, R14, R11, UR8 ;  /* 0x000000080e0a7e25 */ /* 0x000fe4000f8e020b */
[----:B------:R-:W4:Y:S04]  /*0320*/  LDG.E R18, desc[UR18][R24.64] ;  /* 0x0000001218127981 */ /* 0x000f28000c1e1900 */
[----:B------:R-:W4:Y:S01]  /*0330*/  LDG.E R17, desc[UR18][R2.64+-0x8] ;  /* 0xfffff81202117981 */ /* 0x000f22000c1e1900 */
[----:B0-----:R-:W-:-:S02]  /*0340*/  HFMA2 R9, -RZ, RZ, 0, 2.384185791015625e-07 ;  /* 0x00000004ff097431 */ /* 0x001fc400000001ff */
[----:B------:R-:W-:Y:S01]  /*0350*/  IMAD.MOV.U32 R7, RZ, RZ, 0x4 ;  /* 0x00000004ff077424 */ /* 0x000fe200078e00ff */
[----:B------:R0:W5:Y:S01]  /*0360*/  LDG.E R16, desc[UR18][R10.64] ;  /* 0x000000120a107981 */ /* 0x000162000c1e1900 */
[----:B------:R-:W-:-:S03]  /*0370*/  IMAD.WIDE R4, R14, R5, UR10 ;  /* 0x0000000a0e047e25 */ /* 0x000fc6000f8e0205 */
[----:B------:R-:W5:Y:S01]  /*0380*/  LDG.E R15, desc[UR18][R2.64+-0x4] ;  /* 0xfffffc12020f7981 */ /* 0x000f62000c1e1900 */
[C---:B------:R-:W-:Y:S01]  /*0390*/  IMAD.WIDE R6, R14.reuse, R7, UR12 ;  /* 0x0000000c0e067e25 */ /* 0x040fe2000f8e0207 */
[----:B------:R-:W-:Y:S02]  /*03a0*/  MOV R27, 0x4 ;  /* 0x00000004001b7802 */ /* 0x000fe40000000f00 */
[----:B------:R1:W5:Y:S01]  /*03b0*/  LDG.E R4, desc[UR18][R4.64] ;  /* 0x0000001204047981 */ /* 0x000362000c1e1900 */
[----:B------:R-:W-:-:S03]  /*03c0*/  IMAD.WIDE R8, R14, R9, UR14 ;  /* 0x0000000e0e087e25 */ /* 0x000fc6000f8e0209 */
[----:B------:R-:W5:Y:S01]  /*03d0*/  LDG.E R23, desc[UR18][R2.64] ;  /* 0x0000001202177981 */ /* 0x000f62000c1e1900 */
[----:B0-----:R-:W-:-:S03]  /*03e0*/  IMAD.WIDE R10, R14, R27, UR16 ;  /* 0x000000100e0a7e25 */ /* 0x001fc6000f8e021b */
[----:B------:R-:W5:Y:S04]  /*03f0*/  LDG.E R7, desc[UR18][R6.64] ;  /* 0x0000001206077981 */ /* 0x000f68000c1e1900 */
[----:B------:R-:W5:Y:S04]  /*0400*/  LDG.E R24, desc[UR18][R2.64+0x4] ;  /* 0x0000041202187981 */ /* 0x000f68000c1e1900 */
[----:B------:R-:W5:Y:S04]  /*0410*/  LDG.E R8, desc[UR18][R8.64] ;  /* 0x0000001208087981 */ /* 0x000f68000c1e1900 */
[----:B------:R-:W5:Y:S04]  /*0420*/  LDG.E R25, desc[UR18][R2.64+0x8] ;  /* 0x0000081202197981 */ /* 0x000f68000c1e1900 */
[----:B------:R-:W5:Y:S04]  /*0430*/  LDG.E R10, desc[UR18][R10.64] ;  /* 0x000000120a0a7981 */ /* 0x000f68000c1e1900 */
[----:B------:R0:W5:Y:S01]  /*0440*/  LDG.E R27, desc[UR18][R2.64+0xc] ;  /* 0x00000c12021b7981 */ /* 0x000162000c1e1900 */
[----:B------:R-:W-:-:S04]  /*0450*/  UIADD3 UR5, UPT, UPT, UR5, 0x8, URZ ;  /* 0x0000000805057890 */ /* 0x000fc8000fffe0ff */
[----:B------:R-:W-:Y:S01]  /*0460*/  UISETP.NE.AND UP0, UPT, UR5, URZ, UPT ;  /* 0x000000ff0500728c */ /* 0x000fe2000bf05270 */
[----:B-1----:R-:W-:Y:S02]  /*0470*/  MOV R5, UR20 ;  /* 0x0000001400057c02 */ /* 0x002fe40008000f00 */
[----:B0-----:R-:W-:Y:S02]  /*0480*/  IADD3 R2, P0, PT, R2, 0x20, RZ ;  /* 0x0000002002027810 */ /* 0x001fe40007f1e0ff */
[----:B------:R-:W-:Y:S02]  /*0490*/  LEA R14, R5, R14, 0x3 ;  /* 0x0000000e050e7211 */ /* 0x000fe400078e18ff */
[----:B------:R-:W-:Y:S01]  /*04a0*/  IADD3.X R3, PT, PT, RZ, R3, RZ, P0, !PT ;  /* 0x00000003ff037210 */ /* 0x000fe200007fe4ff */
[----:B--2---:R-:W-:-:S04]  /*04b0*/  FFMA R22, R21, R22, R12 ;  /* 0x0000001615167223 */ /* 0x004fc8000000000c */
[----:B---3--:R-:W-:-:S04]  /*04c0*/  FFMA R20, R19, R20, R22 ;  /* 0x0000001413147223 */ /* 0x008fc80000000016 */
[----:B----4-:R-:W-:-:S04]  /*04d0*/  FFMA R18, R17, R18, R20 ;  /* 0x0000001211127223 */ /* 0x010fc80000000014 */
[----:B-----5:R-:W-:-:S04]  /*04e0*/  FFMA R16, R15, R16, R18 ;  /* 0x000000100f107223 */ /* 0x020fc80000000012 */
[----:B------:R-:W-:-:S04]  /*04f0*/  FFMA R23, R23, R4, R16 ;  /* 0x0000000417177223 */ /* 0x000fc80000000010 */
[----:B------:R-:W-:-:S04]  /*0500*/  FFMA R24, R24, R7, R23 ;  /* 0x0000000718187223 */ /* 0x000fc80000000017 */
[----:B------:R-:W-:-:S04]  /*0510*/  FFMA R8, R25, R8, R24 ;  /* 0x0000000819087223 */ /* 0x000fc80000000018 */
[----:B------:R-:W-:Y:S01]  /*0520*/  FFMA R12, R27, R10, R8 ;  /* 0x0000000a1b0c7223 */ /* 0x000fe20000000008 */
[----:B------:R-:W-:Y:S06]  /*0530*/  BRA.U UP0, `(.L_x_1) ;  /* 0xfffffffd003c7547 */ /* 0x000fec000b83ffff */
.L_x_0:
[----:B------:R-:W-:-:S04]  /*0540*/  ULOP3.LUT UR6, UR20, 0x7, URZ, 0xc0, !UPT ;  /* 0x0000000714067892 */ /* 0x000fc8000f8ec0ff */
[----:B------:R-:W-:-:S09]  /*0550*/  UISETP.NE.AND UP0, UPT, UR6, URZ, UPT ;  /* 0x000000ff0600728c */ /* 0x000fd2000bf05270 */
[----:B------:R-:W-:Y:S05]  /*0560*/  BRA.U !UP0, `(.L_x_2) ;  /* 0x0000000508387547 */ /* 0x000fea000b800000 */
[----:B------:R-:W-:Y:S02]  /*0570*/  UISETP.GE.U32.AND UP0, UPT, UR6, 0x4, UPT ;  /* 0x000000040600788c */ /* 0x000fe4000bf06070 */
[----:B------:R-:W-:-:S04]  /*0580*/  ULOP3.LUT UR5, UR20, 0x3, URZ, 0xc0, !UPT ;  /* 0x0000000314057892 */ /* 0x000fc8000f8ec0ff */
[----:B------:R-:W-:-:S03]  /*0590*/  UISETP.NE.AND UP1, UPT, UR5, URZ, UPT ;  /* 0x000000ff0500728c */ /* 0x000fc6000bf25270 */
[----:B------:R-:W-:Y:S08]  /*05a0*/  BRA.U !UP0, `(.L_x_3) ;  /* 0x00000001087c7547 */ /* 0x000ff0000b800000 */
[----:B------:R-:W1:Y:S01]  /*05b0*/  LDC.64 R6, c[0x0][0x388] ;  /* 0x0000e200ff067b82 */ /* 0x000e620000000a00 */
[----:B------:R-:W2:Y:S01]  /*05c0*/  LDCU.64 UR6, c[0x0][0x380] ;  /* 0x00007000ff0677ac */ /* 0x000ea20008000a00 */
[----:B------:R-:W-:Y:S01]  /*05d0*/  IMAD.U32 R9, RZ, RZ, UR4 ;  /* 0x00000004ff097e24 */ /* 0x000fe2000f8e00ff */
[C---:B------:R-:W-:Y:S02]  /*05e0*/  IADD3 R3, PT, PT, R13.reuse, UR4, RZ ;  /* 0x000000040d037c10 */ /* 0x040fe4000fffe0ff */
[----:B------:R-:W-:Y:S01]  /*05f0*/  IADD3 R10, P0, PT, R13, UR4, RZ ;  /* 0x000000040d0a7c10 */ /* 0x000fe2000ff1e0ff */
[----:B------:R-:W-:Y:S01]  /*0600*/  IMAD R9, R9, UR20, R0 ;  /* 0x0000001409097c24 */ /* 0x000fe2000f8e0200 */
[----:B------:R-:W-:Y:S01]  /*0610*/  MOV R11, UR20 ;  /* 0x00000014000b7c02 */ /* 0x000fe20008000f00 */
[----:B------:R-:W3:Y:S01]  /*0620*/  LDC.64 R4, c[0x0][0x380] ;  /* 0x0000e000ff047b82 */ /* 0x000ee20000000a00 */
[----:B------:R-:W-:Y:S01]  /*0630*/  MOV R15, UR20 ;  /* 0x00000014000f7c02 */ /* 0x000fe20008000f00 */
[----:B-1----:R-:W-:Y:S01]  /*0640*/  IMAD.WIDE R6, R9, 0x4, R6 ;  /* 0x0000000409067825 */ /* 0x002fe200078e0206 */
[----:B------:R-:W-:-:S05]  /*0650*/  MOV R9, UR20 ;  /* 0x0000001400097c02 */ /* 0x000fca0008000f00 */
[----:B------:R-:W-:Y:S02]  /*0660*/  IMAD.WIDE R8, R9, 0x4, R6 ;  /* 0x0000000409087825 */ /* 0x000fe400078e0206 */
[----:B0-----:R-:W4:Y:S02]  /*0670*/  LDG.E R6, desc[UR18][R6.64] ;  /* 0x0000001206067981 */ /* 0x001f24000c1e1900 */
[----:B---3--:R-:W-:Y:S01]  /*0680*/  IMAD.WIDE.U32 R4, R3, 0x4, R4 ;  /* 0x0000000403047825 */ /* 0x008fe200078e0004 */
[----:B------:R-:W-:Y:S01]  /*0690*/  IADD3.X R3, PT, PT, RZ, RZ, RZ, P0, !PT ;  /* 0x000000ffff037210 */ /* 0x000fe200007fe4ff */
[----:B------:R-:W3:Y:S01]  /*06a0*/  LDG.E R17, desc[UR18][R8.64] ;  /* 0x0000001208117981 */ /* 0x000ee2000c1e1900 */
[----:B--2---:R-:W-:-:S03]  /*06b0*/  LEA R2, P0, R10, UR6, 0x2 ;  /* 0x000000060a027c11 */ /* 0x004fc6000f8010ff */
[----:B------:R-:W4:Y:S01]  /*06c0*/  LDG.E R5, desc[UR18][R4.64] ;  /* 0x0000001204057981 */ /* 0x000f22000c1e1900 */
[----:B------:R-:W-:Y:S01]  /*06d0*/  LEA.HI.X R3, R10, UR7, R3, 0x2, P0 ;  /* 0x000000070a037c11 */ /* 0x000fe200080f1403 */
[----:B------:R-:W-:-:S04]  /*06e0*/  IMAD.WIDE R10, R11, 0x4, R8 ;  /* 0x000000040b0a7825 */ /* 0x000fc800078e0208 */
[----:B------:R-:W3:Y:S01]  /*06f0*/  LDG.E R16, desc[UR18][R2.64+0x4] ;  /* 0x0000041202107981 */ /* 0x000ee2000c1e1900 */
[----:B------:R-:W-:-:S03]  /*0700*/  IMAD.WIDE R14, R15, 0x4, R10 ;  /* 0x000000040f0e7825 */ /* 0x000fc600078e020a */
[----:B------:R-:W2:Y:S04]  /*0710*/  LDG.E R19, desc[UR18][R10.64] ;  /* 0x000000120a137981 */ /* 0x000ea8000c1e1900 */
[----:B------:R-:W2:Y:S04]  /*0720*/  LDG.E R18, desc[UR18][R2.64+0x8] ;  /* 0x0000081202127981 */ /* 0x000ea8000c1e1900 */
[----:B------:R-:W5:Y:S04]  /*0730*/  LDG.E R20, desc[UR18][R2.64+0xc] ;  /* 0x00000c1202147981 */ /* 0x000f68000c1e1900 */
[----:B------:R-:W5:Y:S01]  /*0740*/  LDG.E R14, desc[UR18][R14.64] ;  /* 0x000000120e0e7981 */ /* 0x000f62000c1e1900 */
[----:B------:R-:W-:Y:S01]  /*0750*/  UIADD3 UR4, UPT, UPT, UR4, 0x4, URZ ;  /* 0x0000000404047890 */ /* 0x000fe2000fffe0ff */
[----:B----4-:R-:W-:-:S04]  /*0760*/  FFMA R5, R5, R6, R12 ;  /* 0x0000000605057223 */ /* 0x010fc8000000000c */
[----:B---3--:R-:W-:-:S04]  /*0770*/  FFMA R5, R16, R17, R5 ;  /* 0x0000001110057223 */ /* 0x008fc80000000005 */
[----:B--2---:R-:W-:-:S04]  /*0780*/  FFMA R5, R18, R19, R5 ;  /* 0x0000001312057223 */ /* 0x004fc80000000005 */
[----:B-----5:R-:W-:-:S07]  /*0790*/  FFMA R12, R20, R14, R5 ;  /* 0x0000000e140c7223 */ /* 0x020fce0000000005 */
.L_x_3:
[----:B------:R-:W-:Y:S05]  /*07a0*/  BRA.U !UP1, `(.L_x_2) ;  /* 0x0000000109a87547 */ /* 0x000fea000b800000 */
[----:B------:R-:W-:Y:S01]  /*07b0*/  UISETP.NE.AND UP0, UPT, UR5, 0x1, UPT ;  /* 0x000000010500788c */ /* 0x000fe2000bf05270 */
[----:B------:R-:W-:Y:S01]  /*07c0*/  MOV R7, UR4 ;  /* 0x0000000400077c02 */ /* 0x000fe20008000f00 */
[----:B------:R-:W-:Y:S02]  /*07d0*/  ULOP3.LUT UR5, UR20, 0x1, URZ, 0xc0, !UPT ;  /* 0x0000000114057892 */ /* 0x000fe4000f8ec0ff */
[----:B------:R-:W-:Y:S02]  /*07e0*/  MOV R15, UR20 ;  /* 0x00000014000f7c02 */ /* 0x000fe40008000f00 */
[----:B------:R-:W-:Y:S01]  /*07f0*/  UISETP.NE.U32.AND UP1, UPT, UR5, 0x1, UPT ;  /* 0x000000010500788c */ /* 0x000fe2000bf25070 */
[----:B------:R-:W-:-:S04]  /*0800*/  PLOP3.LUT P1, PT, PT, PT, UP0, 0x80, 0x8 ;  /* 0x000000000008781c */ /* 0x000fc80003f2f008 */
[----:B------:R-:W1:Y:S01]  /*0810*/  @UP0 LDCU.128 UR8, c[0x0][0x380] ;  /* 0x00007000ff0807ac */ /* 0x000e620008000c00 */
[----:B------:R-:W-:Y:S01]  /*0820*/  PLOP3.LUT P0, PT, PT, PT, UP1, 0x80, 0x8 ;  /* 0x000000000008781c */ /* 0x000fe20003f0f018 */
[----:B------:R-:W2:Y:S04]  /*0830*/  @UP0 LDCU.64 UR6, c[0x0][0x380] ;  /* 0x00007000ff0607ac */ /* 0x000ea80008000a00 */
[----:B------:R-:W3:Y:S03]  /*0840*/  @!UP1 LDCU.128 UR12, c[0x0][0x380] ;  /* 0x00007000ff0c97ac */ /* 0x000ee60008000c00 */
[C---:B------:R-:W-:Y:S02]  /*0850*/  @P1 IADD3 R3, PT, PT, R13.reuse, UR4, RZ ;  /* 0x000000040d031c10 */ /* 0x040fe4000fffe0ff */
[----:B------:R-:W-:Y:S01]  /*0860*/  @P1 IADD3 R6, P2, PT, R13, UR4, RZ ;  /* 0x000000040d061c10 */ /* 0x000fe2000ff5e0ff */
[----:B------:R-:W-:Y:S01]  /*0870*/  @UP0 UIADD3 UR4, UPT, UPT, UR4, 0x2, URZ ;  /* 0x0000000204040890 */ /* 0x000fe2000fffe0ff */
[----:B-1----:R-:W-:Y:S01]  /*0880*/  MOV R11, UR9 ;  /* 0x00000009000b7c02 */ /* 0x002fe20008000f00 */
[----:B------:R-:W-:Y:S01]  /*0890*/  IMAD.U32 R10, RZ, RZ, UR8 ;  /* 0x00000008ff0a7e24 */ /* 0x000fe2000f8e00ff */
[----:B------:R-:W-:-:S02]  /*08a0*/  MOV R4, UR10 ;  /* 0x0000000a00047c02 */ /* 0x000fc40008000f00 */
[----:B------:R-:W-:Y:S01]  /*08b0*/  MOV R5, UR11 ;  /* 0x0000000b00057c02 */ /* 0x000fe20008000f00 */
[----:B------:R-:W-:-:S04]  /*08c0*/  @P1 IMAD.WIDE.U32 R10, R3, 0x4, R10 ;  /* 0x00000004030a1825 */ /* 0x000fc800078e000a */
[----:B------:R-:W-:Y:S01]  /*08d0*/  @P1 IMAD R3, R7, UR20, R0 ;  /* 0x0000001407031c24 */ /* 0x000fe2000f8e0200 */
[----:B------:R-:W-:Y:S01]  /*08e0*/  @P1 IADD3.X R7, PT, PT, RZ, RZ, RZ, P2, !PT ;  /* 0x000000ffff071210 */ /* 0x000fe200017fe4ff */
[----:B------:R-:W-:Y:S01]  /*08f0*/  IMAD.U32 R19, RZ, RZ, UR4 ;  /* 0x00000004ff137e24 */ /* 0x000fe2000f8e00ff */
[C---:B--2---:R-:W-:Y:S01]  /*0900*/  @P1 LEA R2, P2, R6.reuse, UR6, 0x2 ;  /* 0x0000000606021c11 */ /* 0x044fe2000f8410ff */
[----:B------:R-:W-:Y:S01]  /*0910*/  @P1 IMAD.WIDE R4, R3, 0x4, R4 ;  /* 0x0000000403041825 */ /* 0x000fe200078e0204 */
[----:B------:R-:W-:Y:S01]  /*0920*/  @!P0 IADD3 R17, PT, PT, R13, UR4, RZ ;  /* 0x000000040d118c10 */ /* 0x000fe2000fffe0ff */
[----:B0-----:R-:W2:Y:S01]  /*0930*/  @P1 LDG.E R11, desc[UR18][R10.64] ;  /* 0x000000120a0b1981 */ /* 0x001ea2000c1e1900 */
[----:B------:R-:W-:Y:S01]  /*0940*/  @P1 LEA.HI.X R3, R6, UR7, R7, 0x2, P2 ;  /* 0x0000000706031c11 */ /* 0x000fe200090f1407 */
[----:B------:R-:W-:Y:S01]  /*0950*/  @!P0 IMAD R19, R19, UR20, R0 ;  /* 0x0000001413138c24 */ /* 0x000fe2000f8e0200 */
[----:B---3--:R-:W-:Y:S01]  /*0960*/  MOV R6, UR12 ;  /* 0x0000000c00067c02 */ /* 0x008fe20008000f00 */
[----:B------:R-:W-:Y:S01]  /*0970*/  @P1 IMAD.WIDE R14, R15, 0x4, R4 ;  /* 0x000000040f0e1825 */ /* 0x000fe200078e0204 */
[----:B------:R-:W-:Y:S01]  /*0980*/  MOV R7, UR13 ;  /* 0x0000000d00077c02 */ /* 0x000fe20008000f00 */
[----:B------:R-:W2:Y:S01]  /*0990*/  @P1 LDG.E R4, desc[UR18][R4.64] ;  /* 0x0000001204041981 */ /* 0x000ea2000c1e1900 */
[----:B------:R-:W-:-:S02]  /*09a0*/  MOV R8, UR14 ;  /* 0x0000000e00087c02 */ /* 0x000fc40008000f00 */
[----:B------:R-:W-:Y:S01]  /*09b0*/  MOV R9, UR15 ;  /* 0x0000000f00097c02 */ /* 0x000fe20008000f00 */
[----:B------:R-:W-:Y:S01]  /*09c0*/  @!P0 IMAD.WIDE.U32 R6, R17, 0x4, R6 ;  /* 0x0000000411068825 */ /* 0x000fe200078e0006 */
[----:B------:R-:W3:Y:S03]  /*09d0*/  @P1 LDG.E R14, desc[UR18][R14.64] ;  /* 0x000000120e0e1981 */ /* 0x000ee6000c1e1900 */
[----:B------:R-:W-:Y:S01]  /*09e0*/  @!P0 IMAD.WIDE R8, R19, 0x4, R8 ;  /* 0x0000000413088825 */ /* 0x000fe200078e0208 */
[----:B------:R-:W3:Y:S04]  /*09f0*/  @P1 LDG.E R2, desc[UR18][R2.64+0x4] ;  /* 0x0000041202021981 */ /* 0x000ee8000c1e1900 */
[----:B------:R-:W4:Y:S04]  /*0a00*/  @!P0 LDG.E R7, desc[UR18][R6.64] ;  /* 0x0000001206078981 */ /* 0x000f28000c1e1900 */
[----:B------:R-:W4:Y:S01]  /*0a10*/  @!P0 LDG.E R8, desc[UR18][R8.64] ;  /* 0x0000001208088981 */ /* 0x000f22000c1e1900 */
[----:B--2---:R-:W-:-:S04]  /*0a20*/  @P1 FFMA R11, R11, R4, R12 ;  /* 0x000000040b0b1223 */ /* 0x004fc8000000000c */
[----:B---3--:R-:W-:-:S04]  /*0a30*/  @P1 FFMA R12, R2, R14, R11 ;  /* 0x0000000e020c1223 */ /* 0x008fc8000000000b */
[----:B----4-:R-:W-:-:S07]  /*0a40*/  @!P0 FFMA R12, R7, R8, R12 ;  /* 0x00000008070c8223 */ /* 0x010fce000000000c */
.L_x_2:
[----:B------:R-:W1:Y:S01]  /*0a50*/  LDC.64 R2, c[0x0][0x390] ;  /* 0x0000e400ff027b82 */ /* 0x000e620000000a00 */
[----:B------:R-:W-:-:S05]  /*0a60*/  IADD3 R13, PT, PT, R0, R13, RZ ;  /* 0x0000000d000d7210 */ /* 0x000fca0007ffe0ff */
[----:B-1----:R-:W-:-:S05]  /*0a70*/  IMAD.WIDE R2, R13, 0x4, R2 ;  /* 0x000000040d027825 */ /* 0x002fca00078e0202 */
[----:B0-----:R-:W-:Y:S01]  /*0a80*/  STG.E desc[UR18][R2.64], R12 ;  /* 0x0000000c02007986 */ /* 0x001fe2000c101912 */
[----:B------:R-:W-:Y:S05]  /*0a90*/  EXIT ;  /* 0x000000000000794d */ /* 0x000fea0003800000 */
.L_x_4:
[----:B------:R-:W-:-:S00]  /*0aa0*/  BRA `(.L_x_4) ;  /* 0xfffffffc00fc7947 */ /* 0x000fc0000383ffff */
[----:B------:R-:W-:-:S00]  /*0ab0*/  NOP ;  /* 0x0000000000007918 */ /* 0x000fc00000000000 */
        /* <DEDUP_REMOVED lines=12> */
.L_x_5:


//--------------------- .nv.shared.reserved.0     --------------------------
	.section	.nv.shared.reserved.0,"aw",@nobits
	.weak		__nv_reservedSMEM_offset_0_alias
	.size		__nv_reservedSMEM_offset_0_alias, 0, 64
	.other		__nv_reservedSMEM_offset_0_alias,@"STO_CUDA_RESERVED_SHARED STV_DEFAULT"
__nv_reservedSMEM_offset_0_alias:
	.zero		0
	.zero		64


//--------------------- .nv.constant0._Z20matrixMultiplicationPfS_S_i --------------------------
	.section	.nv.constant0._Z20matrixMultiplicationPfS_S_i,"a",@progbits
	.sectionflags	@""
	.align	4
.nv.constant0._Z20matrixMultiplicationPfS_S_i:
	.zero		924


//--------------------- SYMBOLS --------------------------

	.type		.nv.reservedSmem.offset0,@object
	.size		.nv.reservedSmem.offset0,0x4
